	.headerflags	@"EF_CUDA_TEXMODE_UNIFIED EF_CUDA_64BIT_ADDRESS EF_CUDA_ACCELERATORS EF_CUDA_SM90 EF_CUDA_VIRTUAL_SM(EF_CUDA_SM90)"
	.elftype	@"ET_EXEC"


//--------------------- .nv.info                  --------------------------
	.section	.nv.info,"",@"SHT_CUDA_INFO"
	.align	4


	//----- nvinfo : EIATTR_REGCOUNT
	.align		4
        /*0000*/ 	.byte	0x04, 0x2f
        /*0002*/ 	.short	(.L_1 - .L_0)
	.align		4
.L_0:
        /*0004*/ 	.word	index@(triton_poi_fused_max_pool2d_with_indices_36)
        /*0008*/ 	.word	0x00000015


	//----- nvinfo : EIATTR_MIN_STACK_SIZE
	.align		4
.L_1:
        /*000c*/ 	.byte	0x04, 0x12
        /*000e*/ 	.short	(.L_3 - .L_2)
	.align		4
.L_2:
        /*0010*/ 	.word	index@(triton_poi_fused_max_pool2d_with_indices_36)
        /*0014*/ 	.word	0x00000000


	//----- nvinfo : EIATTR_FRAME_SIZE
	.align		4
.L_3:
        /*0018*/ 	.byte	0x04, 0x11
        /*001a*/ 	.short	(.L_5 - .L_4)
	.align		4
.L_4:
        /*001c*/ 	.word	index@(triton_poi_fused_max_pool2d_with_indices_36)
        /*0020*/ 	.word	0x00000000


	//----- nvinfo : EIATTR_MIN_STACK_SIZE
	.align		4
.L_5:
        /*0024*/ 	.byte	0x04, 0x12
        /*0026*/ 	.short	(.L_7 - .L_6)
	.align		4
.L_6:
        /*0028*/ 	.word	index@(triton_poi_fused_max_pool2d_with_indices_36)
        /*002c*/ 	.word	0x00000000
.L_7:


//--------------------- .nv.info.triton_poi_fused_max_pool2d_with_indices_36 --------------------------
	.section	.nv.info.triton_poi_fused_max_pool2d_with_indices_36,"",@"SHT_CUDA_INFO"
	.sectionflags	@""
	.align	4


	//----- nvinfo : EIATTR_CUDA_API_VERSION
	.align		4
        /*0000*/ 	.byte	0x04, 0x37
        /*0002*/ 	.short	(.L_9 - .L_8)
.L_8:
        /*0004*/ 	.word	0x0000007c


	//----- nvinfo : EIATTR_KPARAM_INFO
	.align		4
.L_9:
        /*0008*/ 	.byte	0x04, 0x17
        /*000a*/ 	.short	(.L_11 - .L_10)
.L_10:
        /*000c*/ 	.word	0x00000000
        /*0010*/ 	.short	0x0003
        /*0012*/ 	.short	0x0018
        /*0014*/ 	.byte	0x00, 0xf0, 0x11, 0x00


	//----- nvinfo : EIATTR_KPARAM_INFO
	.align		4
.L_11:
        /*0018*/ 	.byte	0x04, 0x17
        /*001a*/ 	.short	(.L_13 - .L_12)
.L_12:
        /*001c*/ 	.word	0x00000000
        /*0020*/ 	.short	0x0002
        /*0022*/ 	.short	0x0010
        /*0024*/ 	.byte	0x00, 0xf4, 0x21, 0x00


	//----- nvinfo : EIATTR_KPARAM_INFO
	.align		4
.L_13:
        /*0028*/ 	.byte	0x04, 0x17
        /*002a*/ 	.short	(.L_15 - .L_14)
.L_14:
        /*002c*/ 	.word	0x00000000
        /*0030*/ 	.short	0x0001
        /*0032*/ 	.short	0x0008
        /*0034*/ 	.byte	0x00, 0xf4, 0x21, 0x00


	//----- nvinfo : EIATTR_KPARAM_INFO
	.align		4
.L_15:
        /*0038*/ 	.byte	0x04, 0x17
        /*003a*/ 	.short	(.L_17 - .L_16)
.L_16:
        /*003c*/ 	.word	0x00000000
        /*0040*/ 	.short	0x0000
        /*0042*/ 	.short	0x0000
        /*0044*/ 	.byte	0x00, 0xf4, 0x21, 0x00


	//----- nvinfo : EIATTR_SPARSE_MMA_MASK
	.align		4
.L_17:
        /*0048*/ 	.byte	0x03, 0x50
        /*004a*/ 	.short	0x0000


	//----- nvinfo : EIATTR_MAXREG_COUNT
	.align		4
        /*004c*/ 	.byte	0x03, 0x1b
        /*004e*/ 	.short	0x00ff


	//----- nvinfo : EIATTR_EXIT_INSTR_OFFSETS
	.align		4
        /*0050*/ 	.byte	0x04, 0x1c
        /*0052*/ 	.short	(.L_19 - .L_18)


	//   ....[0]....
.L_18:
        /*0054*/ 	.word	0x00000740


	//   ....[1]....
        /*0058*/ 	.word	0x00000760


	//----- nvinfo : EIATTR_REQNTID
	.align		4
.L_19:
        /*005c*/ 	.byte	0x04, 0x10
        /*005e*/ 	.short	(.L_21 - .L_20)
.L_20:
        /*0060*/ 	.word	0x00000080
        /*0064*/ 	.word	0x00000001
        /*0068*/ 	.word	0x00000001


	//----- nvinfo : EIATTR_CBANK_PARAM_SIZE
	.align		4
.L_21:
        /*006c*/ 	.byte	0x03, 0x19
        /*006e*/ 	.short	0x001c


	//----- nvinfo : EIATTR_PARAM_CBANK
	.align		4
        /*0070*/ 	.byte	0x04, 0x0a
        /*0072*/ 	.short	(.L_23 - .L_22)
	.align		4
.L_22:
        /*0074*/ 	.word	index@(.nv.constant0.triton_poi_fused_max_pool2d_with_indices_36)
        /*0078*/ 	.short	0x0210
        /*007a*/ 	.short	0x001c


	//----- nvinfo : EIATTR_SW_WAR
	.align		4
.L_23:
        /*007c*/ 	.byte	0x04, 0x36
        /*007e*/ 	.short	(.L_25 - .L_24)
.L_24:
        /*0080*/ 	.word	0x00000008
.L_25:


//--------------------- .nv.callgraph             --------------------------
	.section	.nv.callgraph,"",@"SHT_CUDA_CALLGRAPH"
	.align	4
	.sectionentsize	8
	.align		4
        /*0000*/ 	.word	0x00000000
	.align		4
        /*0004*/ 	.word	0xffffffff
	.align		4
        /*0008*/ 	.word	0x00000000
	.align		4
        /*000c*/ 	.word	0xfffffffe
	.align		4
        /*0010*/ 	.word	0x00000000
	.align		4
        /*0014*/ 	.word	0xfffffffd
	.align		4
        /*0018*/ 	.word	0x00000000
	.align		4
        /*001c*/ 	.word	0xfffffffc


//--------------------- .text.triton_poi_fused_max_pool2d_with_indices_36 --------------------------
	.section	.text.triton_poi_fused_max_pool2d_with_indices_36,"ax",@progbits
	.align	128
        .global         triton_poi_fused_max_pool2d_with_indices_36
        .type           triton_poi_fused_max_pool2d_with_indices_36,@function
        .size           triton_poi_fused_max_pool2d_with_indices_36,(.L_x_1 - triton_poi_fused_max_pool2d_with_indices_36)
        .other          triton_poi_fused_max_pool2d_with_indices_36,@"STO_CUDA_ENTRY STV_DEFAULT"
triton_poi_fused_max_pool2d_with_indices_36:
.text.triton_poi_fused_max_pool2d_with_indices_36:
[----:B------:R-:W0:Y:S02]  /*0000*/  LDC R1, c[0x0][0x28] ;  /* 0x00000a00ff017b82 */ /* 0x000e240000000800 */
[----:B------:R-:W1:Y:S01]  /*0010*/  S2R R2, SR_TID.X ;  /* 0x0000000000027919 */ /* 0x000e620000002100 */
[----:B------:R-:W-:Y:S01]  /*0020*/  ULDC.64 UR4, c[0x0][0x208] ;  /* 0x0000820000047ab9 */ /* 0x000fe20000000a00 */
[----:B------:R-:W2:Y:S01]  /*0030*/  S2R R3, SR_CTAID.X ;  /* 0x0000000000037919 */ /* 0x000ea20000002500 */
[----:B------:R-:W-:Y:S01]  /*0040*/  IMAD.MOV.U32 R16, RZ, RZ, RZ ;  /* 0x000000ffff107224 */ /* 0x000fe200078e00ff */
[----:B------:R-:W-:Y:S01]  /*0050*/  ULDC.64 UR6, c[0x0][0x220] ;  /* 0x0000880000067ab9 */ /* 0x000fe20000000a00 */
[----:B-1----:R-:W-:-:S05]  /*0060*/  LOP3.LUT R2, R2, 0x7f, RZ, 0xc0, !PT ;  /* 0x0000007f02027812 */ /* 0x002fca00078ec0ff */
[----:B--2---:R-:W-:Y:S02]  /*0070*/  IMAD R3, R3, 0x80, R2 ;  /* 0x0000008003037824 */ /* 0x004fe400078e0202 */
[----:B------:R-:W-:-:S03]  /*0080*/  IMAD.MOV.U32 R2, RZ, RZ, RZ ;  /* 0x000000ffff027224 */ /* 0x000fc600078e00ff */
[C---:B------:R-:W-:Y:S01]  /*0090*/  ISETP.GE.AND P2, PT, R3.reuse, 0x7800, PT ;  /* 0x000078000300780c */ /* 0x040fe20003f46270 */
[----:B------:R-:W-:-:S05]  /*00a0*/  IMAD.HI R0, R3, -0x77777777, R2 ;  /* 0x8888888903007827 */ /* 0x000fca00078e0202 */
[----:B------:R-:W-:-:S04]  /*00b0*/  SHF.R.U32.HI R5, RZ, 0x1f, R0 ;  /* 0x0000001fff057819 */ /* 0x000fc80000011600 */
[CC--:B------:R-:W-:Y:S02]  /*00c0*/  LEA.HI.SX32 R2, R0.reuse, R5.reuse, 0x18 ;  /* 0x0000000500027211 */ /* 0x0c0fe400078fc2ff */
[----:B------:R-:W-:Y:S02]  /*00d0*/  LEA.HI.SX32 R7, R0, R5, 0x16 ;  /* 0x0000000500077211 */ /* 0x000fe400078fb2ff */
[----:B------:R-:W-:Y:S01]  /*00e0*/  LEA.HI R0, R2, R2, RZ, 0x2 ;  /* 0x0000000202007211 */ /* 0x000fe200078f10ff */
[----:B------:R-:W1:Y:S01]  /*00f0*/  LDC.64 R4, c[0x0][0x210] ;  /* 0x00008400ff047b82 */ /* 0x000e620000000a00 */
[----:B------:R-:W-:Y:S02]  /*0100*/  LEA.HI R6, R7, R7, RZ, 0x2 ;  /* 0x0000000707067211 */ /* 0x000fe400078f10ff */
[----:B------:R-:W-:Y:S01]  /*0110*/  LOP3.LUT R9, R0, 0xfffffffc, RZ, 0xc0, !PT ;  /* 0xfffffffc00097812 */ /* 0x000fe200078ec0ff */
[----:B------:R-:W-:Y:S01]  /*0120*/  IMAD R0, R2, -0x1e0, R3 ;  /* 0xfffffe2002007824 */ /* 0x000fe200078e0203 */
[----:B------:R-:W-:-:S03]  /*0130*/  LOP3.LUT R6, R6, 0xfffffffc, RZ, 0xc0, !PT ;  /* 0xfffffffc06067812 */ /* 0x000fc600078ec0ff */
[----:B------:R-:W-:Y:S02]  /*0140*/  IMAD.IADD R2, R2, 0x1, -R9 ;  /* 0x0000000102027824 */ /* 0x000fe400078e0a09 */
[C---:B------:R-:W-:Y:S02]  /*0150*/  IMAD.IADD R15, R7.reuse, 0x1, -R6 ;  /* 0x00000001070f7824 */ /* 0x040fe400078e0a06 */
[----:B------:R-:W-:Y:S02]  /*0160*/  IMAD R7, R7, 0x1e00, R0 ;  /* 0x00001e0007077824 */ /* 0x000fe400078e0200 */
[C---:B------:R-:W-:Y:S01]  /*0170*/  VIADD R14, R2.reuse, 0x1 ;  /* 0x00000001020e7836 */ /* 0x040fe20000000000 */
[----:B------:R-:W-:Y:S01]  /*0180*/  LOP3.LUT R0, R15, R2, RZ, 0xfc, !PT ;  /* 0x000000020f007212 */ /* 0x000fe200078efcff */
[----:B------:R-:W-:Y:S02]  /*0190*/  IMAD R7, R2, 0x3c0, R7 ;  /* 0x000003c002077824 */ /* 0x000fe400078e0207 */
[----:B------:R-:W-:Y:S01]  /*01a0*/  IMAD.MOV.U32 R6, RZ, RZ, RZ ;  /* 0x000000ffff067224 */ /* 0x000fe200078e00ff */
[----:B------:R-:W-:Y:S01]  /*01b0*/  ISETP.GT.AND P6, PT, R0, -0x1, !P2 ;  /* 0xffffffff0000780c */ /* 0x000fe200057c4270 */
[----:B------:R-:W-:Y:S01]  /*01c0*/  VIADD R11, R7, 0x1e0 ;  /* 0x000001e0070b7836 */ /* 0x000fe20000000000 */
[----:B------:R-:W-:Y:S01]  /*01d0*/  ISETP.GE.U32.AND P0, PT, R14, 0x4, PT ;  /* 0x000000040e00780c */ /* 0x000fe20003f06070 */
[----:B------:R-:W-:-:S02]  /*01e0*/  IMAD.MOV.U32 R0, RZ, RZ, RZ ;  /* 0x000000ffff007224 */ /* 0x000fc400078e00ff */
[----:B-1----:R-:W-:Y:S01]  /*01f0*/  IMAD.WIDE R8, R7, 0x4, R4 ;  /* 0x0000000407087825 */ /* 0x002fe200078e0204 */
[----:B------:R-:W-:-:S03]  /*0200*/  ISETP.GT.AND P0, PT, R15, -0x1, !P0 ;  /* 0xffffffff0f00780c */ /* 0x000fc60004704270 */
[----:B------:R-:W-:Y:S01]  /*0210*/  IMAD.WIDE R10, R11, 0x4, R4 ;  /* 0x000000040b0a7825 */ /* 0x000fe200078e0204 */
[----:B------:R-:W-:-:S03]  /*0220*/  ISETP.LT.AND P0, PT, R3, 0x7800, P0 ;  /* 0x000078000300780c */ /* 0x000fc60000701270 */
[----:B------:R-:W-:Y:S01]  /*0230*/  VIADD R13, R7, 0x3c0 ;  /* 0x000003c0070d7836 */ /* 0x000fe20000000000 */
[----:B------:R1:W2:Y:S04]  /*0240*/  @P6 LDG.E R0, desc[UR4][R8.64] ;  /* 0x0000000408006981 */ /* 0x0002a8000c1e1900 */
[----:B------:R3:W4:Y:S01]  /*0250*/  @P6 LDG.E R6, desc[UR4][R10.64] ;  /* 0x000000040a066981 */ /* 0x000722000c1e1900 */
[----:B------:R-:W-:-:S05]  /*0260*/  IMAD.WIDE R12, R13, 0x4, R4 ;  /* 0x000000040d0c7825 */ /* 0x000fca00078e0204 */
[----:B------:R5:W4:Y:S01]  /*0270*/  @P0 LDG.E R16, desc[UR4][R12.64] ;  /* 0x000000040c100981 */ /* 0x000b22000c1e1900 */
[----:B------:R-:W-:Y:S02]  /*0280*/  VIADD R15, R15, 0x1 ;  /* 0x000000010f0f7836 */ /* 0x000fe40000000000 */
[C---:B-1----:R-:W-:Y:S02]  /*0290*/  VIADD R9, R7.reuse, 0xf00 ;  /* 0x00000f0007097836 */ /* 0x042fe40000000000 */
[----:B---3--:R-:W-:Y:S01]  /*02a0*/  VIADD R11, R7, 0x10e0 ;  /* 0x000010e0070b7836 */ /* 0x008fe20000000000 */
[----:B------:R-:W-:Y:S01]  /*02b0*/  ISETP.GE.U32.AND P1, PT, R15, 0x4, PT ;  /* 0x000000040f00780c */ /* 0x000fe20003f26070 */
[----:B------:R-:W-:Y:S01]  /*02c0*/  IMAD.WIDE R8, R9, 0x4, R4 ;  /* 0x0000000409087825 */ /* 0x000fe200078e0204 */
[----:B------:R-:W-:Y:S02]  /*02d0*/  LOP3.LUT R14, R15, R14, RZ, 0xfc, !PT ;  /* 0x0000000e0f0e7212 */ /* 0x000fe400078efcff */
[----:B------:R-:W-:Y:S01]  /*02e0*/  ISETP.GT.AND P1, PT, R2, -0x1, !P1 ;  /* 0xffffffff0200780c */ /* 0x000fe20004f24270 */
[----:B------:R-:W-:-:S02]  /*02f0*/  IMAD.MOV.U32 R2, RZ, RZ, RZ ;  /* 0x000000ffff027224 */ /* 0x000fc400078e00ff */
[----:B------:R-:W-:-:S04]  /*0300*/  IMAD.WIDE R10, R11, 0x4, R4 ;  /* 0x000000040b0a7825 */ /* 0x000fc800078e0204 */
[----:B------:R1:W3:Y:S01]  /*0310*/  @P6 LDG.E R2, desc[UR4][R8.64] ;  /* 0x0000000408026981 */ /* 0x0002e2000c1e1900 */
[C---:B------:R-:W-:Y:S02]  /*0320*/  VIADD R15, R7.reuse, 0x21c0 ;  /* 0x000021c0070f7836 */ /* 0x040fe40000000000 */
[----:B-----5:R-:W-:Y:S01]  /*0330*/  VIADD R13, R7, 0x12c0 ;  /* 0x000012c0070d7836 */ /* 0x020fe20000000000 */
[----:B------:R-:W-:-:S03]  /*0340*/  ISETP.LT.AND P1, PT, R3, 0x7800, P1 ;  /* 0x000078000300780c */ /* 0x000fc60000f21270 */
[----:B------:R-:W-:Y:S01]  /*0350*/  IMAD.WIDE R12, R13, 0x4, R4 ;  /* 0x000000040d0c7825 */ /* 0x000fe200078e0204 */
[----:B--2---:R-:W-:Y:S02]  /*0360*/  SEL R18, R0, 0xff800000, P6 ;  /* 0xff80000000127807 */ /* 0x004fe40003000000 */
[----:B----4-:R-:W-:Y:S01]  /*0370*/  SEL R17, R6, 0xff800000, P6 ;  /* 0xff80000006117807 */ /* 0x010fe20003000000 */
[----:B------:R-:W-:-:S03]  /*0380*/  IMAD.MOV.U32 R6, RZ, RZ, RZ ;  /* 0x000000ffff067224 */ /* 0x000fc600078e00ff */
[C---:B------:R-:W-:Y:S02]  /*0390*/  FSETP.GT.AND P5, PT, R17.reuse, R18, PT ;  /* 0x000000121100720b */ /* 0x040fe40003fa4000 */
[----:B------:R-:W-:Y:S01]  /*03a0*/  SEL R0, R16, 0xff800000, P0 ;  /* 0xff80000010007807 */ /* 0x000fe20000000000 */
[----:B------:R2:W4:Y:S01]  /*03b0*/  @P6 LDG.E R6, desc[UR4][R10.64] ;  /* 0x000000040a066981 */ /* 0x000522000c1e1900 */
[----:B------:R-:W-:Y:S02]  /*03c0*/  FSETP.NAN.AND P4, PT, R17, R17, PT ;  /* 0x000000111100720b */ /* 0x000fe40003f88000 */
[----:B------:R-:W-:-:S07]  /*03d0*/  FSETP.NAN.AND P3, PT, R0, R0, PT ;  /* 0x000000000000720b */ /* 0x000fce0003f68000 */
[----:B------:R-:W-:-:S04]  /*03e0*/  @!P5 FSEL R17, R17, R18, P4 ;  /* 0x000000121111d208 */ /* 0x000fc80002000000 */
[----:B------:R-:W-:-:S04]  /*03f0*/  FSETP.GEU.AND P4, PT, R17, R0, PT ;  /* 0x000000001100720b */ /* 0x000fc80003f8e000 */
[----:B------:R-:W-:Y:S02]  /*0400*/  @!P3 FSEL R0, R0, R17, !P4 ;  /* 0x000000110000b208 */ /* 0x000fe40006000000 */
[----:B------:R-:W-:Y:S01]  /*0410*/  ISETP.LT.U32.AND P3, PT, R14, 0x4, !P2 ;  /* 0x000000040e00780c */ /* 0x000fe20005761070 */
[----:B------:R-:W-:Y:S02]  /*0420*/  IMAD.MOV.U32 R18, RZ, RZ, RZ ;  /* 0x000000ffff127224 */ /* 0x000fe400078e00ff */
[----:B------:R-:W-:Y:S02]  /*0430*/  IMAD.MOV.U32 R16, RZ, RZ, RZ ;  /* 0x000000ffff107224 */ /* 0x000fe400078e00ff */
[----:B------:R-:W-:-:S04]  /*0440*/  IMAD.WIDE R14, R15, 0x4, R4 ;  /* 0x000000040f0e7825 */ /* 0x000fc800078e0204 */
[C---:B------:R-:W-:Y:S01]  /*0450*/  VIADD R17, R7.reuse, 0x1e00 ;  /* 0x00001e0007117836 */ /* 0x040fe20000000000 */
[----:B------:R-:W5:Y:S01]  /*0460*/  @P0 LDG.E R16, desc[UR4][R12.64] ;  /* 0x000000040c100981 */ /* 0x000f62000c1e1900 */
[----:B------:R-:W-:-:S03]  /*0470*/  VIADD R7, R7, 0x1fe0 ;  /* 0x00001fe007077836 */ /* 0x000fc60000000000 */
[----:B------:R-:W5:Y:S01]  /*0480*/  @P3 LDG.E R18, desc[UR4][R14.64] ;  /* 0x000000040e123981 */ /* 0x000f62000c1e1900 */
[----:B-1----:R-:W-:-:S04]  /*0490*/  IMAD.WIDE R8, R17, 0x4, R4 ;  /* 0x0000000411087825 */ /* 0x002fc800078e0204 */
[----:B--2---:R-:W-:Y:S02]  /*04a0*/  IMAD.MOV.U32 R10, RZ, RZ, RZ ;  /* 0x000000ffff0a7224 */ /* 0x004fe400078e00ff */
[----:B------:R-:W-:Y:S02]  /*04b0*/  IMAD.MOV.U32 R17, RZ, RZ, RZ ;  /* 0x000000ffff117224 */ /* 0x000fe400078e00ff */
[----:B------:R-:W-:Y:S02]  /*04c0*/  IMAD.WIDE R4, R7, 0x4, R4 ;  /* 0x0000000407047825 */ /* 0x000fe400078e0204 */
[----:B------:R-:W2:Y:S04]  /*04d0*/  @P1 LDG.E R10, desc[UR4][R8.64] ;  /* 0x00000004080a1981 */ /* 0x000ea8000c1e1900 */
[----:B------:R1:W2:Y:S01]  /*04e0*/  @P1 LDG.E R17, desc[UR4][R4.64] ;  /* 0x0000000404111981 */ /* 0x0002a2000c1e1900 */
[----:B---3--:R-:W-:Y:S01]  /*04f0*/  SEL R7, R2, 0xff800000, P6 ;  /* 0xff80000002077807 */ /* 0x008fe20003000000 */
[----:B-1----:R-:W1:Y:S02]  /*0500*/  LDC.64 R4, c[0x0][0x218] ;  /* 0x00008600ff047b82 */ /* 0x002e640000000a00 */
[----:B-1----:R-:W-:Y:S01]  /*0510*/  IMAD.WIDE R4, R3, 0x4, R4 ;  /* 0x0000000403047825 */ /* 0x002fe200078e0204 */
[----:B----4-:R-:W-:-:S02]  /*0520*/  SEL R6, R6, 0xff800000, P6 ;  /* 0xff80000006067807 */ /* 0x010fc40003000000 */
[-C--:B------:R-:W-:Y:S02]  /*0530*/  FSETP.NAN.AND P6, PT, R7, R7.reuse, PT ;  /* 0x000000070700720b */ /* 0x080fe40003fc8000 */
[----:B-----5:R-:W-:Y:S02]  /*0540*/  SEL R11, R16, 0xff800000, P0 ;  /* 0xff800000100b7807 */ /* 0x020fe40000000000 */
[----:B------:R-:W-:Y:S02]  /*0550*/  FSETP.GEU.AND P0, PT, R0, R7, PT ;  /* 0x000000070000720b */ /* 0x000fe40003f0e000 */
[----:B------:R-:W-:Y:S02]  /*0560*/  SEL R18, R18, 0xff800000, P3 ;  /* 0xff80000012127807 */ /* 0x000fe40001800000 */
[----:B------:R-:W-:-:S05]  /*0570*/  FSETP.NAN.AND P3, PT, R6, R6, PT ;  /* 0x000000060600720b */ /* 0x000fca0003f68000 */
[----:B------:R-:W-:Y:S02]  /*0580*/  @!P6 FSEL R7, R7, R0, !P0 ;  /* 0x000000000707e208 */ /* 0x000fe40004000000 */
[----:B------:R-:W-:Y:S02]  /*0590*/  FSETP.NAN.AND P6, PT, R11, R11, PT ;  /* 0x0000000b0b00720b */ /* 0x000fe40003fc8000 */
[----:B--2---:R-:W-:Y:S02]  /*05a0*/  SEL R10, R10, 0xff800000, P1 ;  /* 0xff8000000a0a7807 */ /* 0x004fe40000800000 */
[----:B------:R-:W-:Y:S02]  /*05b0*/  SEL R17, R17, 0xff800000, P1 ;  /* 0xff80000011117807 */ /* 0x000fe40000800000 */
[----:B------:R-:W-:-:S04]  /*05c0*/  FSETP.GEU.AND P1, PT, R7, R6, PT ;  /* 0x000000060700720b */ /* 0x000fc80003f2e000 */
[----:B------:R-:W-:Y:S02]  /*05d0*/  @!P3 FSEL R6, R6, R7, !P1 ;  /* 0x000000070606b208 */ /* 0x000fe40004800000 */
[----:B------:R-:W-:Y:S02]  /*05e0*/  SEL R0, RZ, 0x1, !P5 ;  /* 0x00000001ff007807 */ /* 0x000fe40006800000 */
[----:B------:R-:W-:Y:S02]  /*05f0*/  FSETP.NAN.AND P3, PT, R10, R10, PT ;  /* 0x0000000a0a00720b */ /* 0x000fe40003f68000 */
[----:B------:R-:W-:-:S04]  /*0600*/  FSETP.GEU.AND P5, PT, R6, R11, PT ;  /* 0x0000000b0600720b */ /* 0x000fc80003fae000 */
[----:B------:R-:W-:Y:S02]  /*0610*/  @!P6 FSEL R11, R11, R6, !P5 ;  /* 0x000000060b0be208 */ /* 0x000fe40006800000 */
[----:B------:R-:W-:Y:S02]  /*0620*/  FSETP.NAN.AND P6, PT, R17, R17, PT ;  /* 0x000000111100720b */ /* 0x000fe40003fc8000 */
[----:B------:R-:W-:Y:S02]  /*0630*/  SEL R0, R0, 0x2, P4 ;  /* 0x0000000200007807 */ /* 0x000fe40002000000 */
[----:B------:R-:W-:-:S04]  /*0640*/  FSETP.GEU.AND P4, PT, R11, R10, PT ;  /* 0x0000000a0b00720b */ /* 0x000fc80003f8e000 */
[----:B------:R-:W-:Y:S02]  /*0650*/  @!P3 FSEL R10, R10, R11, !P4 ;  /* 0x0000000b0a0ab208 */ /* 0x000fe40006000000 */
[----:B------:R-:W-:Y:S02]  /*0660*/  SEL R0, R0, 0x3, P0 ;  /* 0x0000000300007807 */ /* 0x000fe40000000000 */
[----:B------:R-:W-:Y:S02]  /*0670*/  FSETP.NAN.AND P3, PT, R18, R18, PT ;  /* 0x000000121200720b */ /* 0x000fe40003f68000 */
[----:B------:R-:W-:Y:S02]  /*0680*/  FSETP.GEU.AND P0, PT, R10, R17, PT ;  /* 0x000000110a00720b */ /* 0x000fe40003f0e000 */
[----:B------:R-:W-:Y:S02]  /*0690*/  SEL R0, R0, 0x4, P1 ;  /* 0x0000000400007807 */ /* 0x000fe40000800000 */
[----:B------:R-:W-:-:S02]  /*06a0*/  @!P6 FSEL R17, R17, R10, !P0 ;  /* 0x0000000a1111e208 */ /* 0x000fc40004000000 */
[----:B------:R-:W-:Y:S02]  /*06b0*/  SEL R0, R0, 0x5, P5 ;  /* 0x0000000500007807 */ /* 0x000fe40002800000 */
[----:B------:R-:W-:Y:S02]  /*06c0*/  FSETP.GEU.AND P1, PT, R17, R18, PT ;  /* 0x000000121100720b */ /* 0x000fe40003f2e000 */
[----:B------:R-:W-:Y:S02]  /*06d0*/  SEL R0, R0, 0x6, P4 ;  /* 0x0000000600007807 */ /* 0x000fe40002000000 */
[----:B------:R-:W-:Y:S02]  /*06e0*/  @!P3 SEL R18, R18, R17, !P1 ;  /* 0x000000111212b207 */ /* 0x000fe40004800000 */
[----:B------:R-:W-:Y:S02]  /*06f0*/  IADD3 R2, P3, R3, UR6, RZ ;  /* 0x0000000603027c10 */ /* 0x000fe4000ff7e0ff */
[----:B------:R-:W-:Y:S01]  /*0700*/  SEL R0, R0, 0x7, P0 ;  /* 0x0000000700007807 */ /* 0x000fe20000000000 */
[----:B------:R1:W-:Y:S01]  /*0710*/  @!P2 STG.E desc[UR4][R4.64], R18 ;  /* 0x000000120400a986 */ /* 0x0003e2000c101904 */
[----:B------:R-:W-:-:S02]  /*0720*/  LEA.HI.X.SX32 R3, R3, UR7, 0x1, P3 ;  /* 0x0000000703037c11 */ /* 0x000fc400098f0eff */
[----:B------:R-:W-:Y:S01]  /*0730*/  SEL R7, R0, 0x8, P1 ;  /* 0x0000000800077807 */ /* 0x000fe20000800000 */
[----:B------:R-:W-:Y:S06]  /*0740*/  @P2 EXIT ;  /* 0x000000000000294d */ /* 0x000fec0003800000 */
[----:B------:R-:W-:Y:S01]  /*0750*/  STG.E.U8 desc[UR4][R2.64], R7 ;  /* 0x0000000702007986 */ /* 0x000fe2000c101104 */
[----:B------:R-:W-:Y:S05]  /*0760*/  EXIT ;  /* 0x000000000000794d */ /* 0x000fea0003800000 */
.L_x_0:
[----:B------:R-:W-:-:S00]  /*0770*/  BRA `(.L_x_0) ;  /* 0xfffffffc00fc7947 */ /* 0x000fc0000383ffff */
[----:B------:R-:W-:-:S00]  /*0780*/  NOP ;  /* 0x0000000000007918 */ /* 0x000fc00000000000 */
[----:B------:R-:W-:-:S00]  /*0790*/  NOP ;  /* 0x0000000000007918 */ /* 0x000fc00000000000 */
[----:B------:R-:W-:-:S00]  /*07a0*/  NOP ;  /* 0x0000000000007918 */ /* 0x000fc00000000000 */
[----:B------:R-:W-:-:S00]  /*07b0*/  NOP ;  /* 0x0000000000007918 */ /* 0x000fc00000000000 */
[----:B------:R-:W-:-:S00]  /*07c0*/  NOP ;  /* 0x0000000000007918 */ /* 0x000fc00000000000 */
[----:B------:R-:W-:-:S00]  /*07d0*/  NOP ;  /* 0x0000000000007918 */ /* 0x000fc00000000000 */
[----:B------:R-:W-:-:S00]  /*07e0*/  NOP ;  /* 0x0000000000007918 */ /* 0x000fc00000000000 */
[----:B------:R-:W-:-:S00]  /*07f0*/  NOP ;  /* 0x0000000000007918 */ /* 0x000fc00000000000 */
.L_x_1:


//--------------------- .nv.constant0.triton_poi_fused_max_pool2d_with_indices_36 --------------------------
	.section	.nv.constant0.triton_poi_fused_max_pool2d_with_indices_36,"a",@progbits
	.sectionflags	@""
	.align	4
.nv.constant0.triton_poi_fused_max_pool2d_with_indices_36:
	.zero		556
